//
// Generated by NVIDIA NVVM Compiler
//
// Compiler Build ID: CL-36424714
// Cuda compilation tools, release 13.0, V13.0.88
// Based on NVVM 20.0.0
//

.version 9.0
.target sm_100
.address_size 64

	// .globl	_Z14apply2dStencilIh12GameOfLifeOpLi16ELi16EEvPKT_PS1_ii
.global .align 4 .b8 precalc_xorwow_matrix[102400];
.global .align 4 .b8 precalc_xorwow_offset_matrix[102400];
.global .align 4 .b8 mrg32k3aM1[2304];
.global .align 4 .b8 mrg32k3aM2[2304];
.global .align 4 .b8 mrg32k3aM1SubSeq[2016];
.global .align 4 .b8 mrg32k3aM2SubSeq[2016];
.global .align 4 .b8 mrg32k3aM1Seq[2304];
.global .align 4 .b8 mrg32k3aM2Seq[2304];
.const .align 8 .b8 __cr_lgamma_table[72];

.visible .entry _Z14apply2dStencilIh12GameOfLifeOpLi16ELi16EEvPKT_PS1_ii(
	.param .u64 .ptr .align 1 _Z14apply2dStencilIh12GameOfLifeOpLi16ELi16EEvPKT_PS1_ii_param_0,
	.param .u64 .ptr .align 1 _Z14apply2dStencilIh12GameOfLifeOpLi16ELi16EEvPKT_PS1_ii_param_1,
	.param .u32 _Z14apply2dStencilIh12GameOfLifeOpLi16ELi16EEvPKT_PS1_ii_param_2,
	.param .u32 _Z14apply2dStencilIh12GameOfLifeOpLi16ELi16EEvPKT_PS1_ii_param_3
)
{
	.reg .pred 	%p<6>;
	.reg .b16 	%rs<5>;
	.reg .b32 	%r<33>;
	.reg .b64 	%rd<13>;

	ld.param.u64 	%rd1, [_Z14apply2dStencilIh12GameOfLifeOpLi16ELi16EEvPKT_PS1_ii_param_0];
	ld.param.u64 	%rd2, [_Z14apply2dStencilIh12GameOfLifeOpLi16ELi16EEvPKT_PS1_ii_param_1];
	ld.param.u32 	%r1, [_Z14apply2dStencilIh12GameOfLifeOpLi16ELi16EEvPKT_PS1_ii_param_3];
	mov.u32 	%r2, %tid.y;
	mov.u32 	%r3, %ntid.x;
	mul.lo.s32 	%r4, %r2, %r3;
	mov.u32 	%r5, %nctaid.x;
	mov.u32 	%r6, %tid.x;
	mad.lo.s32 	%r7, %r4, %r5, %r6;
	setp.eq.s32 	%p1, %r2, 0;
	sub.s32 	%r8, %r4, %r3;
	selp.b32 	%r9, 0, %r8, %p1;
	add.s32 	%r10, %r9, %r6;
	add.s32 	%r11, %r1, -1;
	setp.lt.u32 	%p2, %r2, %r11;
	shl.b32 	%r12, %r3, 1;
	add.s32 	%r13, %r8, %r12;
	add.s32 	%r14, %r13, %r6;
	selp.b32 	%r15, %r14, %r7, %p2;
	cvta.to.global.u64 	%rd3, %rd1;
	cvta.to.global.u64 	%rd4, %rd2;
	cvt.s64.s32 	%rd5, %r10;
	add.s64 	%rd6, %rd3, %rd5;
	ld.global.u8 	%r16, [%rd6+-1];
	ld.global.u8 	%r17, [%rd6];
	add.s64 	%rd7, %rd4, %rd5;
	ld.global.u8 	%r18, [%rd7+1];
	cvt.s64.s32 	%rd8, %r7;
	add.s64 	%rd9, %rd3, %rd8;
	ld.global.u8 	%r19, [%rd9+-1];
	ld.global.u8 	%rs1, [%rd9];
	add.s64 	%rd10, %rd4, %rd8;
	ld.global.u8 	%rs2, [%rd10+1];
	cvt.s64.s32 	%rd11, %r15;
	add.s64 	%rd12, %rd3, %rd11;
	ld.global.u8 	%r20, [%rd12+-1];
	ld.global.u8 	%r21, [%rd12];
	mul.wide.u16 	%r22, %rs2, 2;
	add.s32 	%r23, %r17, %r16;
	add.s32 	%r24, %r23, %r18;
	add.s32 	%r25, %r24, %r19;
	add.s32 	%r26, %r25, %r20;
	add.s32 	%r27, %r26, %r22;
	add.s32 	%r28, %r27, %r21;
	setp.eq.s32 	%p3, %r28, 3;
	setp.eq.s16 	%p4, %rs1, 0;
	and.b32  	%r29, %r28, -2;
	setp.eq.s32 	%p5, %r29, 2;
	selp.u32 	%r30, -1, 0, %p3;
	selp.u32 	%r31, -1, 0, %p5;
	selp.b32 	%r32, %r30, %r31, %p4;
	cvt.u16.u32 	%rs3, %r32;
	and.b16  	%rs4, %rs3, 1;
	st.global.u8 	[%rd10], %rs4;
	ret;

}


// ===== COMPILED SASS (sm_100) =====

	.target	sm_100

	.elftype	@"ET_EXEC"


//--------------------- .note.nv.tkinfo           --------------------------
	.section	.note.nv.tkinfo,"",@"SHT_NOTE"
	.sectionflags	@"SHF_NOTE_NV_TKINFO"
	.tkinfo
        /*0018*/ 	.word	0x00000002
        /*0030*/ 	.string	""
        /*0030*/ 	.string	"ptxas"
        /*0030*/ 	.string	"Cuda compilation tools, release 13.0, V13.0.88"
        /*0030*/ 	.string	"Build cuda_13.0.r13.0/compiler.36424714_0"
        /*0030*/ 	.string	"-arch sm_100 -m 64 "



//--------------------- .note.nv.cuinfo           --------------------------
	.section	.note.nv.cuinfo,"",@"SHT_NOTE"
	.sectionflags	@"SHF_NOTE_NV_CUINFO"
        /*0018*/ 	.short	0x0002
        /*001a*/ 	.short	0x0064
        /*001c*/ 	.short	0x0082
	.zero		2


//--------------------- .nv.info                  --------------------------
	.section	.nv.info,"",@"SHT_CUDA_INFO"
	.align	4


	//----- nvinfo : EIATTR_REGCOUNT
	.align		4
        /*0000*/ 	.byte	0x04, 0x2f
        /*0002*/ 	.short	(.L_10 - .L_9)
	.align		4
.L_9:
        /*0004*/ 	.word	index@(_Z14apply2dStencilIh12GameOfLifeOpLi16ELi16EEvPKT_PS1_ii)
        /*0008*/ 	.word	0x00000014


	//----- nvinfo : EIATTR_FRAME_SIZE
	.align		4
.L_10:
        /*000c*/ 	.byte	0x04, 0x11
        /*000e*/ 	.short	(.L_12 - .L_11)
	.align		4
.L_11:
        /*0010*/ 	.word	index@(_Z14apply2dStencilIh12GameOfLifeOpLi16ELi16EEvPKT_PS1_ii)
        /*0014*/ 	.word	0x00000000


	//----- nvinfo : EIATTR_MIN_STACK_SIZE
	.align		4
.L_12:
        /*0018*/ 	.byte	0x04, 0x12
        /*001a*/ 	.short	(.L_14 - .L_13)
	.align		4
.L_13:
        /*001c*/ 	.word	index@(_Z14apply2dStencilIh12GameOfLifeOpLi16ELi16EEvPKT_PS1_ii)
        /*0020*/ 	.word	0x00000000
.L_14:


//--------------------- .nv.compat                --------------------------
	.section	.nv.compat,"",@"SHT_CUDA_COMPAT_INFO"
	.align	4
        /*0000*/ 	.byte	0x02, 0x09, 0x00, 0x00, 0x02, 0x02, 0x01, 0x00, 0x02, 0x05, 0x05, 0x00, 0x03, 0x07, 0x01, 0x01
        /*0010*/ 	.byte	0x02, 0x03, 0x00, 0x00, 0x02, 0x06, 0x01, 0x00, 0x04, 0x0b, 0x08, 0x00, 0x09, 0x00, 0x00, 0x00
        /*0020*/ 	.byte	0x00, 0x00, 0x00, 0x00


//--------------------- .nv.info._Z14apply2dStencilIh12GameOfLifeOpLi16ELi16EEvPKT_PS1_ii --------------------------
	.section	.nv.info._Z14apply2dStencilIh12GameOfLifeOpLi16ELi16EEvPKT_PS1_ii,"",@"SHT_CUDA_INFO"
	.sectionflags	@""
	.align	4


	//----- nvinfo : EIATTR_CUDA_API_VERSION
	.align		4
        /*0000*/ 	.byte	0x04, 0x37
        /*0002*/ 	.short	(.L_16 - .L_15)
.L_15:
        /*0004*/ 	.word	0x00000082


	//----- nvinfo : EIATTR_KPARAM_INFO
	.align		4
.L_16:
        /*0008*/ 	.byte	0x04, 0x17
        /*000a*/ 	.short	(.L_18 - .L_17)
.L_17:
        /*000c*/ 	.word	0x00000000
        /*0010*/ 	.short	0x0003
        /*0012*/ 	.short	0x0014
        /*0014*/ 	.byte	0x00, 0xf0, 0x11, 0x00


	//----- nvinfo : EIATTR_KPARAM_INFO
	.align		4
.L_18:
        /*0018*/ 	.byte	0x04, 0x17
        /*001a*/ 	.short	(.L_20 - .L_19)
.L_19:
        /*001c*/ 	.word	0x00000000
        /*0020*/ 	.short	0x0002
        /*0022*/ 	.short	0x0010
        /*0024*/ 	.byte	0x00, 0xf0, 0x11, 0x00


	//----- nvinfo : EIATTR_KPARAM_INFO
	.align		4
.L_20:
        /*0028*/ 	.byte	0x04, 0x17
        /*002a*/ 	.short	(.L_22 - .L_21)
.L_21:
        /*002c*/ 	.word	0x00000000
        /*0030*/ 	.short	0x0001
        /*0032*/ 	.short	0x0008
        /*0034*/ 	.byte	0x00, 0xf5, 0x21, 0x00


	//----- nvinfo : EIATTR_KPARAM_INFO
	.align		4
.L_22:
        /*0038*/ 	.byte	0x04, 0x17
        /*003a*/ 	.short	(.L_24 - .L_23)
.L_23:
        /*003c*/ 	.word	0x00000000
        /*0040*/ 	.short	0x0000
        /*0042*/ 	.short	0x0000
        /*0044*/ 	.byte	0x00, 0xf5, 0x21, 0x00


	//----- nvinfo : EIATTR_SPARSE_MMA_MASK
	.align		4
.L_24:
        /*0048*/ 	.byte	0x03, 0x50
        /*004a*/ 	.short	0x0000


	//----- nvinfo : EIATTR_MAXREG_COUNT
	.align		4
        /*004c*/ 	.byte	0x03, 0x1b
        /*004e*/ 	.short	0x00ff


	//----- nvinfo : EIATTR_MERCURY_ISA_VERSION
	.align		4
        /*0050*/ 	.byte	0x03, 0x5f
        /*0052*/ 	.short	0x0101


	//----- nvinfo : EIATTR_VRC_CTA_INIT_COUNT
	.align		4
        /*0054*/ 	.byte	0x02, 0x4a
	.zero		1
	.zero		1


	//----- nvinfo : EIATTR_EXIT_INSTR_OFFSETS
	.align		4
        /*0058*/ 	.byte	0x04, 0x1c
        /*005a*/ 	.short	(.L_26 - .L_25)


	//   ....[0]....
.L_25:
        /*005c*/ 	.word	0x00000330


	//----- nvinfo : EIATTR_CBANK_PARAM_SIZE
	.align		4
.L_26:
        /*0060*/ 	.byte	0x03, 0x19
        /*0062*/ 	.short	0x0018


	//----- nvinfo : EIATTR_PARAM_CBANK
	.align		4
        /*0064*/ 	.byte	0x04, 0x0a
        /*0066*/ 	.short	(.L_28 - .L_27)
	.align		4
.L_27:
        /*0068*/ 	.word	index@(.nv.constant0._Z14apply2dStencilIh12GameOfLifeOpLi16ELi16EEvPKT_PS1_ii)
        /*006c*/ 	.short	0x0380
        /*006e*/ 	.short	0x0018


	//----- nvinfo : EIATTR_SW_WAR
	.align		4
.L_28:
        /*0070*/ 	.byte	0x04, 0x36
        /*0072*/ 	.short	(.L_30 - .L_29)
.L_29:
        /*0074*/ 	.word	0x00000008
.L_30:


//--------------------- .nv.callgraph             --------------------------
	.section	.nv.callgraph,"",@"SHT_CUDA_CALLGRAPH"
	.align	4
	.sectionentsize	8
	.align		4
        /*0000*/ 	.word	0x00000000
	.align		4
        /*0004*/ 	.word	0xffffffff
	.align		4
        /*0008*/ 	.word	0x00000000
	.align		4
        /*000c*/ 	.word	0xfffffffe
	.align		4
        /*0010*/ 	.word	0x00000000
	.align		4
        /*0014*/ 	.word	0xfffffffd
	.align		4
        /*0018*/ 	.word	0x00000000
	.align		4
        /*001c*/ 	.word	0xfffffffc


//--------------------- .nv.constant4             --------------------------
	.section	.nv.constant4,"a",@progbits
	.align	8
	.align		8
.nv.constant4:
        /*0000*/ 	.dword	precalc_xorwow_matrix
	.align		8
        /*0008*/ 	.dword	precalc_xorwow_offset_matrix
	.align		8
        /*0010*/ 	.dword	mrg32k3aM1
	.align		8
        /*0018*/ 	.dword	mrg32k3aM2
	.align		8
        /*0020*/ 	.dword	mrg32k3aM1SubSeq
	.align		8
        /*0028*/ 	.dword	mrg32k3aM2SubSeq
	.align		8
        /*0030*/ 	.dword	mrg32k3aM1Seq
	.align		8
        /*0038*/ 	.dword	mrg32k3aM2Seq


//--------------------- .nv.constant3             --------------------------
	.section	.nv.constant3,"a",@progbits
	.align	8
.nv.constant3:
	.type		__cr_lgamma_table,@object
	.size		__cr_lgamma_table,(.L_8 - __cr_lgamma_table)
__cr_lgamma_table:
        /*0000*/ 	.byte	0x00, 0x00, 0x00, 0x00, 0x00, 0x00, 0x00, 0x00, 0x00, 0x00, 0x00, 0x00, 0x00, 0x00, 0x00, 0x00
        /*0010*/ 	.byte	0xef, 0x39, 0xfa, 0xfe, 0x42, 0x2e, 0xe6, 0x3f, 0x02, 0x20, 0x2a, 0xfa, 0x0b, 0xab, 0xfc, 0x3f
        /*0020*/ 	.byte	0xf9, 0x2c, 0x92, 0x7c, 0xa7, 0x6c, 0x09, 0x40, 0xc9, 0x79, 0x44, 0x3c, 0x64, 0x26, 0x13, 0x40
        /*0030*/ 	.byte	0xca, 0x01, 0xcf, 0x3a, 0x27, 0x51, 0x1a, 0x40, 0x30, 0xcc, 0x2d, 0xf3, 0xe1, 0x0c, 0x21, 0x40
        /*0040*/ 	.byte	0x0d, 0xb7, 0xfc, 0x82, 0x8e, 0x35, 0x25, 0x40
.L_8:


//--------------------- .text._Z14apply2dStencilIh12GameOfLifeOpLi16ELi16EEvPKT_PS1_ii --------------------------
	.section	.text._Z14apply2dStencilIh12GameOfLifeOpLi16ELi16EEvPKT_PS1_ii,"ax",@progbits
	.align	128
        .global         _Z14apply2dStencilIh12GameOfLifeOpLi16ELi16EEvPKT_PS1_ii
        .type           _Z14apply2dStencilIh12GameOfLifeOpLi16ELi16EEvPKT_PS1_ii,@function
        .size           _Z14apply2dStencilIh12GameOfLifeOpLi16ELi16EEvPKT_PS1_ii,(.L_x_1 - _Z14apply2dStencilIh12GameOfLifeOpLi16ELi16EEvPKT_PS1_ii)
        .other          _Z14apply2dStencilIh12GameOfLifeOpLi16ELi16EEvPKT_PS1_ii,@"STO_CUDA_ENTRY STV_DEFAULT"
_Z14apply2dStencilIh12GameOfLifeOpLi16ELi16EEvPKT_PS1_ii:
.text._Z14apply2dStencilIh12GameOfLifeOpLi16ELi16EEvPKT_PS1_ii:
[----:B------:R-:W-:Y:S01]  /*0000*/  LDC R1, c[0x0][0x37c] ;  /* 0x0000df00ff017b82 */ /* 0x000fe20000000800 */
[----:B------:R-:W0:Y:S07]  /*0010*/  S2R R4, SR_TID.Y ;  /* 0x0000000000047919 */ /* 0x000e2e0000002200 */
[----:B------:R-:W0:Y:S01]  /*0020*/  LDC R3, c[0x0][0x360] ;  /* 0x0000d800ff037b82 */ /* 0x000e220000000800 */
[----:B------:R-:W1:Y:S01]  /*0030*/  LDCU UR4, c[0x0][0x394] ;  /* 0x00007280ff0477ac */ /* 0x000e620008000800 */
[----:B------:R-:W2:Y:S01]  /*0040*/  S2R R5, SR_TID.X ;  /* 0x0000000000057919 */ /* 0x000ea20000002100 */
[----:B------:R-:W2:Y:S01]  /*0050*/  LDCU UR5, c[0x0][0x370] ;  /* 0x00006e00ff0577ac */ /* 0x000ea20008000800 */
[----:B------:R-:W3:Y:S01]  /*0060*/  LDCU.128 UR8, c[0x0][0x380] ;  /* 0x00007000ff0877ac */ /* 0x000ee20008000c00 */
[----:B------:R-:W4:Y:S01]  /*0070*/  LDCU.64 UR6, c[0x0][0x358] ;  /* 0x00006b00ff0677ac */ /* 0x000f220008000a00 */
[----:B-1----:R-:W-:Y:S01]  /*0080*/  UIADD3 UR4, UPT, UPT, UR4, -0x1, URZ ;  /* 0xffffffff04047890 */ /* 0x002fe2000fffe0ff */
[C---:B0-----:R-:W-:Y:S01]  /*0090*/  IMAD R0, R4.reuse, R3, RZ ;  /* 0x0000000304007224 */ /* 0x041fe200078e02ff */
[----:B------:R-:W-:-:S04]  /*00a0*/  ISETP.NE.AND P0, PT, R4, RZ, PT ;  /* 0x000000ff0400720c */ /* 0x000fc80003f05270 */
[----:B------:R-:W-:Y:S01]  /*00b0*/  ISETP.GE.U32.AND P2, PT, R4, UR4, PT ;  /* 0x0000000404007c0c */ /* 0x000fe2000bf46070 */
[C---:B------:R-:W-:Y:S02]  /*00c0*/  IMAD.IADD R2, R0.reuse, 0x1, -R3 ;  /* 0x0000000100027824 */ /* 0x040fe400078e0a03 */
[--C-:B--2---:R-:W-:Y:S02]  /*00d0*/  IMAD R0, R0, UR5, R5.reuse ;  /* 0x0000000500007c24 */ /* 0x104fe4000f8e0205 */
[----:B------:R-:W-:Y:S01]  /*00e0*/  IMAD R3, R3, 0x2, R2 ;  /* 0x0000000203037824 */ /* 0x000fe200078e0202 */
[----:B------:R-:W-:Y:S02]  /*00f0*/  SEL R2, R2, RZ, P0 ;  /* 0x000000ff02027207 */ /* 0x000fe40000000000 */
[----:B------:R-:W-:Y:S01]  /*0100*/  SHF.R.S32.HI R12, RZ, 0x1f, R0 ;  /* 0x0000001fff0c7819 */ /* 0x000fe20000011400 */
[--C-:B------:R-:W-:Y:S01]  /*0110*/  IMAD.IADD R3, R3, 0x1, R5.reuse ;  /* 0x0000000103037824 */ /* 0x100fe200078e0205 */
[----:B---3--:R-:W-:Y:S01]  /*0120*/  IADD3 R4, P3, PT, R0, UR8, RZ ;  /* 0x0000000800047c10 */ /* 0x008fe2000ff7e0ff */
[----:B------:R-:W-:Y:S01]  /*0130*/  IMAD.IADD R8, R2, 0x1, R5 ;  /* 0x0000000102087824 */ /* 0x000fe200078e0205 */
[----:B------:R-:W-:-:S02]  /*0140*/  IADD3 R2, P0, PT, R0, UR10, RZ ;  /* 0x0000000a00027c10 */ /* 0x000fc4000ff1e0ff */
[----:B------:R-:W-:Y:S02]  /*0150*/  SEL R7, R3, R0, !P2 ;  /* 0x0000000003077207 */ /* 0x000fe40005000000 */
[C---:B------:R-:W-:Y:S02]  /*0160*/  IADD3 R10, P1, PT, R8.reuse, UR10, RZ ;  /* 0x0000000a080a7c10 */ /* 0x040fe4000ff3e0ff */
[----:B------:R-:W-:Y:S02]  /*0170*/  SHF.R.S32.HI R5, RZ, 0x1f, R8 ;  /* 0x0000001fff057819 */ /* 0x000fe40000011408 */
[----:B------:R-:W-:Y:S02]  /*0180*/  IADD3 R8, P2, PT, R8, UR8, RZ ;  /* 0x0000000808087c10 */ /* 0x000fe4000ff5e0ff */
[----:B------:R-:W-:Y:S02]  /*0190*/  IADD3 R6, P4, PT, R7, UR8, RZ ;  /* 0x0000000807067c10 */ /* 0x000fe4000ff9e0ff */
[----:B------:R-:W-:-:S02]  /*01a0*/  IADD3.X R11, PT, PT, R5, UR11, RZ, P1, !PT ;  /* 0x0000000b050b7c10 */ /* 0x000fc40008ffe4ff */
[----:B------:R-:W-:Y:S02]  /*01b0*/  IADD3.X R9, PT, PT, R5, UR9, RZ, P2, !PT ;  /* 0x0000000905097c10 */ /* 0x000fe400097fe4ff */
[C---:B------:R-:W-:Y:S01]  /*01c0*/  IADD3.X R5, PT, PT, R12.reuse, UR9, RZ, P3, !PT ;  /* 0x000000090c057c10 */ /* 0x040fe20009ffe4ff */
[----:B----4-:R-:W2:Y:S01]  /*01d0*/  LDG.E.U8 R10, desc[UR6][R10.64+0x1] ;  /* 0x000001060a0a7981 */ /* 0x010ea2000c1e1100 */
[----:B------:R-:W-:Y:S02]  /*01e0*/  LEA.HI.X.SX32 R7, R7, UR9, 0x1, P4 ;  /* 0x0000000907077c11 */ /* 0x000fe4000a0f0eff */
[----:B------:R-:W-:Y:S01]  /*01f0*/  IADD3.X R3, PT, PT, R12, UR11, RZ, P0, !PT ;  /* 0x0000000b0c037c10 */ /* 0x000fe200087fe4ff */
[----:B------:R-:W2:Y:S04]  /*0200*/  LDG.E.U8 R0, desc[UR6][R8.64+-0x1] ;  /* 0xffffff0608007981 */ /* 0x000ea8000c1e1100 */
[----:B------:R-:W2:Y:S04]  /*0210*/  LDG.E.U8 R13, desc[UR6][R8.64] ;  /* 0x00000006080d7981 */ /* 0x000ea8000c1e1100 */
[----:B------:R-:W3:Y:S04]  /*0220*/  LDG.E.U8 R12, desc[UR6][R4.64+-0x1] ;  /* 0xffffff06040c7981 */ /* 0x000ee8000c1e1100 */
[----:B------:R-:W3:Y:S04]  /*0230*/  LDG.E.U8 R17, desc[UR6][R6.64+-0x1] ;  /* 0xffffff0606117981 */ /* 0x000ee8000c1e1100 */
[----:B------:R-:W4:Y:S04]  /*0240*/  LDG.E.U8 R15, desc[UR6][R2.64+0x1] ;  /* 0x00000106020f7981 */ /* 0x000f28000c1e1100 */
[----:B------:R-:W5:Y:S04]  /*0250*/  LDG.E.U8 R14, desc[UR6][R4.64] ;  /* 0x00000006040e7981 */ /* 0x000f68000c1e1100 */
[----:B------:R-:W5:Y:S01]  /*0260*/  LDG.E.U8 R16, desc[UR6][R6.64] ;  /* 0x0000000606107981 */ /* 0x000f62000c1e1100 */
[----:B--2---:R-:W-:-:S04]  /*0270*/  IADD3 R0, PT, PT, R10, R13, R0 ;  /* 0x0000000d0a007210 */ /* 0x004fc80007ffe000 */
[----:B---3--:R-:W-:-:S05]  /*0280*/  IADD3 R0, PT, PT, R17, R0, R12 ;  /* 0x0000000011007210 */ /* 0x008fca0007ffe00c */
[----:B----4-:R-:W-:Y:S01]  /*0290*/  IMAD R15, R15, 0x2, R0 ;  /* 0x000000020f0f7824 */ /* 0x010fe200078e0200 */
[----:B-----5:R-:W-:-:S03]  /*02a0*/  ISETP.NE.AND P1, PT, R14, RZ, PT ;  /* 0x000000ff0e00720c */ /* 0x020fc60003f25270 */
[----:B------:R-:W-:-:S05]  /*02b0*/  IMAD.IADD R15, R16, 0x1, R15 ;  /* 0x00000001100f7824 */ /* 0x000fca00078e020f */
[C---:B------:R-:W-:Y:S02]  /*02c0*/  LOP3.LUT R0, R15.reuse, 0xfffffffe, RZ, 0xc0, !PT ;  /* 0xfffffffe0f007812 */ /* 0x040fe400078ec0ff */
[----:B------:R-:W-:Y:S02]  /*02d0*/  ISETP.NE.AND P0, PT, R15, 0x3, PT ;  /* 0x000000030f00780c */ /* 0x000fe40003f05270 */
[----:B------:R-:W-:Y:S02]  /*02e0*/  ISETP.NE.AND P2, PT, R0, 0x2, PT ;  /* 0x000000020000780c */ /* 0x000fe40003f45270 */
[----:B------:R-:W-:Y:S02]  /*02f0*/  SEL R0, RZ, 0xffffffff, P0 ;  /* 0xffffffffff007807 */ /* 0x000fe40000000000 */
[----:B------:R-:W-:-:S04]  /*0300*/  @P1 SEL R0, RZ, 0xffffffff, P2 ;  /* 0xffffffffff001807 */ /* 0x000fc80001000000 */
[----:B------:R-:W-:-:S05]  /*0310*/  LOP3.LUT R5, R0, 0x1, RZ, 0xc0, !PT ;  /* 0x0000000100057812 */ /* 0x000fca00078ec0ff */
[----:B------:R-:W-:Y:S01]  /*0320*/  STG.E.U8 desc[UR6][R2.64], R5 ;  /* 0x0000000502007986 */ /* 0x000fe2000c101106 */
[----:B------:R-:W-:Y:S05]  /*0330*/  EXIT ;  /* 0x000000000000794d */ /* 0x000fea0003800000 */
.L_x_0:
[----:B------:R-:W-:-:S00]  /*0340*/  BRA `(.L_x_0) ;  /* 0xfffffffc00fc7947 */ /* 0x000fc0000383ffff */
[----:B------:R-:W-:-:S00]  /*0350*/  NOP ;  /* 0x0000000000007918 */ /* 0x000fc00000000000 */
        /* <DEDUP_REMOVED lines=10> */
.L_x_1:


//--------------------- .nv.global.init           --------------------------
	.section	.nv.global.init,"aw",@progbits
	.align	4
.nv.global.init:
	.type		mrg32k3aM1SubSeq,@object
	.size		mrg32k3aM1SubSeq,(mrg32k3aM2SubSeq - mrg32k3aM1SubSeq)
mrg32k3aM1SubSeq:
        /*0000*/ 	.byte	0x0b, 0xcc, 0xee, 0x04, 0x73, 0x29, 0x8b, 0x6f, 0xf6, 0x53, 0x03, 0xf6, 0x23, 0xf6, 0xea, 0xda
        /* <DEDUP_REMOVED lines=125> */
	.type		mrg32k3aM2SubSeq,@object
	.size		mrg32k3aM2SubSeq,(mrg32k3aM1 - mrg32k3aM2SubSeq)
mrg32k3aM2SubSeq:
        /* <DEDUP_REMOVED lines=126> */
	.type		mrg32k3aM1,@object
	.size		mrg32k3aM1,(mrg32k3aM1Seq - mrg32k3aM1)
mrg32k3aM1:
        /* <DEDUP_REMOVED lines=144> */
	.type		mrg32k3aM1Seq,@object
	.size		mrg32k3aM1Seq,(mrg32k3aM2 - mrg32k3aM1Seq)
mrg32k3aM1Seq:
        /* <DEDUP_REMOVED lines=144> */
	.type		mrg32k3aM2,@object
	.size		mrg32k3aM2,(mrg32k3aM2Seq - mrg32k3aM2)
mrg32k3aM2:
        /* <DEDUP_REMOVED lines=144> */
	.type		mrg32k3aM2Seq,@object
	.size		mrg32k3aM2Seq,(precalc_xorwow_matrix - mrg32k3aM2Seq)
mrg32k3aM2Seq:
        /* <DEDUP_REMOVED lines=144> */
	.type		precalc_xorwow_matrix,@object
	.size		precalc_xorwow_matrix,(precalc_xorwow_offset_matrix - precalc_xorwow_matrix)
precalc_xorwow_matrix:
        /* <DEDUP_REMOVED lines=6400> */
	.type		precalc_xorwow_offset_matrix,@object
	.size		precalc_xorwow_offset_matrix,(.L_1 - precalc_xorwow_offset_matrix)
precalc_xorwow_offset_matrix:
        /* <DEDUP_REMOVED lines=6400> */
.L_1:


//--------------------- .nv.shared.reserved.0     --------------------------
	.section	.nv.shared.reserved.0,"aw",@nobits
	.weak		__nv_reservedSMEM_offset_0_alias
	.size		__nv_reservedSMEM_offset_0_alias, 0, 64
	.other		__nv_reservedSMEM_offset_0_alias,@"STO_CUDA_RESERVED_SHARED STV_DEFAULT"
__nv_reservedSMEM_offset_0_alias:
	.zero		0
	.zero		64


//--------------------- .nv.constant0._Z14apply2dStencilIh12GameOfLifeOpLi16ELi16EEvPKT_PS1_ii --------------------------
	.section	.nv.constant0._Z14apply2dStencilIh12GameOfLifeOpLi16ELi16EEvPKT_PS1_ii,"a",@progbits
	.sectionflags	@""
	.align	4
.nv.constant0._Z14apply2dStencilIh12GameOfLifeOpLi16ELi16EEvPKT_PS1_ii:
	.zero		920


//--------------------- SYMBOLS --------------------------

	.type		.nv.reservedSmem.offset0,@object
	.size		.nv.reservedSmem.offset0,0x4
